//
// Generated by NVIDIA NVVM Compiler
//
// Compiler Build ID: CL-36424714
// Cuda compilation tools, release 13.0, V13.0.88
// Based on NVVM 20.0.0
//

.version 9.0
.target sm_100
.address_size 64

	// .globl	_Z8myKerneli
.extern .func  (.param .b32 func_retval0) vprintf
(
	.param .b64 vprintf_param_0,
	.param .b64 vprintf_param_1
)
;
.global .align 1 .b8 $str[39] = {68, 101, 118, 105, 99, 101, 32, 116, 104, 114, 101, 97, 100, 32, 37, 100, 32, 112, 114, 105, 110, 116, 105, 110, 103, 32, 98, 101, 102, 111, 114, 101, 32, 115, 121, 110, 99, 10};

.visible .entry _Z8myKerneli(
	.param .u32 _Z8myKerneli_param_0
)
{
	.local .align 8 .b8 	__local_depot0[8];
	.reg .b64 	%SP;
	.reg .b64 	%SPL;
	.reg .pred 	%p<2>;
	.reg .b32 	%r<8>;
	.reg .b64 	%rd<5>;

	mov.u64 	%SPL, __local_depot0;
	cvta.local.u64 	%SP, %SPL;
	ld.param.u32 	%r2, [_Z8myKerneli_param_0];
	mov.u32 	%r3, %ctaid.x;
	mov.u32 	%r4, %ntid.x;
	mov.u32 	%r5, %tid.x;
	mad.lo.s32 	%r1, %r3, %r4, %r5;
	setp.ge.s32 	%p1, %r1, %r2;
	@%p1 bra 	$L__BB0_2;
	add.u64 	%rd1, %SP, 0;
	add.u64 	%rd2, %SPL, 0;
	st.local.u32 	[%rd2], %r1;
	mov.u64 	%rd3, $str;
	cvta.global.u64 	%rd4, %rd3;
	{ // callseq 0, 0
	.param .b64 param0;
	st.param.b64 	[param0], %rd4;
	.param .b64 param1;
	st.param.b64 	[param1], %rd1;
	.param .b32 retval0;
	call.uni (retval0), 
	vprintf, 
	(
	param0, 
	param1
	);
	ld.param.b32 	%r6, [retval0];
	} // callseq 0
$L__BB0_2:
	ret;

}


// ===== COMPILED SASS (sm_100) =====

	.target	sm_100

	.elftype	@"ET_EXEC"


//--------------------- .note.nv.tkinfo           --------------------------
	.section	.note.nv.tkinfo,"",@"SHT_NOTE"
	.sectionflags	@"SHF_NOTE_NV_TKINFO"
	.tkinfo
        /*0018*/ 	.word	0x00000002
        /*0030*/ 	.string	""
        /*0030*/ 	.string	"ptxas"
        /*0030*/ 	.string	"Cuda compilation tools, release 13.0, V13.0.88"
        /*0030*/ 	.string	"Build cuda_13.0.r13.0/compiler.36424714_0"
        /*0030*/ 	.string	"-arch sm_100 -m 64 "



//--------------------- .note.nv.cuinfo           --------------------------
	.section	.note.nv.cuinfo,"",@"SHT_NOTE"
	.sectionflags	@"SHF_NOTE_NV_CUINFO"
        /*0018*/ 	.short	0x0002
        /*001a*/ 	.short	0x0064
        /*001c*/ 	.short	0x0082
	.zero		2


//--------------------- .nv.info                  --------------------------
	.section	.nv.info,"",@"SHT_CUDA_INFO"
	.align	4


	//----- nvinfo : EIATTR_REGCOUNT
	.align		4
        /*0000*/ 	.byte	0x04, 0x2f
        /*0002*/ 	.short	(.L_2 - .L_1)
	.align		4
.L_1:
        /*0004*/ 	.word	index@(_Z8myKerneli)
        /*0008*/ 	.word	0x00000018


	//----- nvinfo : EIATTR_FRAME_SIZE
	.align		4
.L_2:
        /*000c*/ 	.byte	0x04, 0x11
        /*000e*/ 	.short	(.L_4 - .L_3)
	.align		4
.L_3:
        /*0010*/ 	.word	index@(_Z8myKerneli)
        /*0014*/ 	.word	0x00000008


	//----- nvinfo : EIATTR_MIN_STACK_SIZE
	.align		4
.L_4:
        /*0018*/ 	.byte	0x04, 0x12
        /*001a*/ 	.short	(.L_6 - .L_5)
	.align		4
.L_5:
        /*001c*/ 	.word	index@(_Z8myKerneli)
        /*0020*/ 	.word	0x00000008
.L_6:


//--------------------- .nv.compat                --------------------------
	.section	.nv.compat,"",@"SHT_CUDA_COMPAT_INFO"
	.align	4
        /*0000*/ 	.byte	0x02, 0x09, 0x00, 0x00, 0x02, 0x02, 0x01, 0x00, 0x02, 0x05, 0x05, 0x00, 0x03, 0x07, 0x01, 0x01
        /*0010*/ 	.byte	0x02, 0x03, 0x00, 0x00, 0x02, 0x06, 0x01, 0x00, 0x04, 0x0b, 0x08, 0x00, 0x09, 0x00, 0x00, 0x00
        /*0020*/ 	.byte	0x00, 0x00, 0x00, 0x00


//--------------------- .nv.info._Z8myKerneli     --------------------------
	.section	.nv.info._Z8myKerneli,"",@"SHT_CUDA_INFO"
	.sectionflags	@""
	.align	4


	//----- nvinfo : EIATTR_CUDA_API_VERSION
	.align		4
        /*0000*/ 	.byte	0x04, 0x37
        /*0002*/ 	.short	(.L_8 - .L_7)
.L_7:
        /*0004*/ 	.word	0x00000082


	//----- nvinfo : EIATTR_KPARAM_INFO
	.align		4
.L_8:
        /*0008*/ 	.byte	0x04, 0x17
        /*000a*/ 	.short	(.L_10 - .L_9)
.L_9:
        /*000c*/ 	.word	0x00000000
        /*0010*/ 	.short	0x0000
        /*0012*/ 	.short	0x0000
        /*0014*/ 	.byte	0x00, 0xf0, 0x11, 0x00


	//----- nvinfo : EIATTR_SPARSE_MMA_MASK
	.align		4
.L_10:
        /*0018*/ 	.byte	0x03, 0x50
        /*001a*/ 	.short	0x0000


	//----- nvinfo : EIATTR_MAXREG_COUNT
	.align		4
        /*001c*/ 	.byte	0x03, 0x1b
        /*001e*/ 	.short	0x00ff


	//----- nvinfo : EIATTR_EXTERNS
	.align		4
        /*0020*/ 	.byte	0x04, 0x0f
        /*0022*/ 	.short	(.L_12 - .L_11)


	//   ....[0]....
	.align		4
.L_11:
        /*0024*/ 	.word	index@(vprintf)


	//----- nvinfo : EIATTR_MERCURY_ISA_VERSION
	.align		4
.L_12:
        /*0028*/ 	.byte	0x03, 0x5f
        /*002a*/ 	.short	0x0101


	//----- nvinfo : EIATTR_VRC_CTA_INIT_COUNT
	.align		4
        /*002c*/ 	.byte	0x02, 0x4a
	.zero		1
	.zero		1


	//----- nvinfo : EIATTR_SYSCALL_OFFSETS
	.align		4
        /*0030*/ 	.byte	0x04, 0x46
        /*0032*/ 	.short	(.L_14 - .L_13)


	//   ....[0]....
.L_13:
        /*0034*/ 	.word	0x00000140


	//----- nvinfo : EIATTR_EXIT_INSTR_OFFSETS
	.align		4
.L_14:
        /*0038*/ 	.byte	0x04, 0x1c
        /*003a*/ 	.short	(.L_16 - .L_15)


	//   ....[0]....
.L_15:
        /*003c*/ 	.word	0x000000c0


	//   ....[1]....
        /*0040*/ 	.word	0x00000150


	//----- nvinfo : EIATTR_CRS_STACK_SIZE
	.align		4
.L_16:
        /*0044*/ 	.byte	0x04, 0x1e
        /*0046*/ 	.short	(.L_18 - .L_17)
.L_17:
        /*0048*/ 	.word	0x00000000


	//----- nvinfo : EIATTR_CBANK_PARAM_SIZE
	.align		4
.L_18:
        /*004c*/ 	.byte	0x03, 0x19
        /*004e*/ 	.short	0x0004


	//----- nvinfo : EIATTR_PARAM_CBANK
	.align		4
        /*0050*/ 	.byte	0x04, 0x0a
        /*0052*/ 	.short	(.L_20 - .L_19)
	.align		4
.L_19:
        /*0054*/ 	.word	index@(.nv.constant0._Z8myKerneli)
        /*0058*/ 	.short	0x0380
        /*005a*/ 	.short	0x0004


	//----- nvinfo : EIATTR_SW_WAR
	.align		4
.L_20:
        /*005c*/ 	.byte	0x04, 0x36
        /*005e*/ 	.short	(.L_22 - .L_21)
.L_21:
        /*0060*/ 	.word	0x00000008
.L_22:


//--------------------- .nv.callgraph             --------------------------
	.section	.nv.callgraph,"",@"SHT_CUDA_CALLGRAPH"
	.align	4
	.sectionentsize	8
	.align		4
        /*0000*/ 	.word	0x00000000
	.align		4
        /*0004*/ 	.word	0xffffffff
	.align		4
        /*0008*/ 	.word	index@(_Z8myKerneli)
	.align		4
        /*000c*/ 	.word	index@(vprintf)
	.align		4
        /*0010*/ 	.word	0x00000000
	.align		4
        /*0014*/ 	.word	0xfffffffe
	.align		4
        /*0018*/ 	.word	0x00000000
	.align		4
        /*001c*/ 	.word	0xfffffffd
	.align		4
        /*0020*/ 	.word	0x00000000
	.align		4
        /*0024*/ 	.word	0xfffffffc


//--------------------- .nv.constant4             --------------------------
	.section	.nv.constant4,"a",@progbits
	.align	8
	.align		8
.nv.constant4:
        /*0000*/ 	.dword	vprintf
	.align		8
        /*0008*/ 	.dword	$str


//--------------------- .text._Z8myKerneli        --------------------------
	.section	.text._Z8myKerneli,"ax",@progbits
	.align	128
        .global         _Z8myKerneli
        .type           _Z8myKerneli,@function
        .size           _Z8myKerneli,(.L_x_2 - _Z8myKerneli)
        .other          _Z8myKerneli,@"STO_CUDA_ENTRY STV_DEFAULT"
_Z8myKerneli:
.text._Z8myKerneli:
[----:B------:R-:W0:Y:S01]  /*0000*/  LDC R1, c[0x0][0x37c] ;  /* 0x0000df00ff017b82 */ /* 0x000e220000000800 */
[----:B------:R-:W1:Y:S01]  /*0010*/  S2R R3, SR_TID.X ;  /* 0x0000000000037919 */ /* 0x000e620000002100 */
[----:B------:R-:W2:Y:S06]  /*0020*/  LDCU UR5, c[0x0][0x2fc] ;  /* 0x00005f80ff0577ac */ /* 0x000eac0008000800 */
[----:B------:R-:W1:Y:S01]  /*0030*/  S2UR UR6, SR_CTAID.X ;  /* 0x00000000000679c3 */ /* 0x000e620000002500 */
[----:B0-----:R-:W-:Y:S01]  /*0040*/  VIADD R1, R1, 0xfffffff8 ;  /* 0xfffffff801017836 */ /* 0x001fe20000000000 */
[----:B------:R-:W0:Y:S01]  /*0050*/  LDCU UR7, c[0x0][0x380] ;  /* 0x00007000ff0777ac */ /* 0x000e220008000800 */
[----:B------:R-:W3:Y:S05]  /*0060*/  LDCU UR4, c[0x0][0x2f8] ;  /* 0x00005f00ff0477ac */ /* 0x000eea0008000800 */
[----:B------:R-:W1:Y:S01]  /*0070*/  LDC R0, c[0x0][0x360] ;  /* 0x0000d800ff007b82 */ /* 0x000e620000000800 */
[----:B---3--:R-:W-:-:S05]  /*0080*/  IADD3 R6, P1, PT, R1, UR4, RZ ;  /* 0x0000000401067c10 */ /* 0x008fca000ff3e0ff */
[----:B--2---:R-:W-:Y:S02]  /*0090*/  IMAD.X R7, RZ, RZ, UR5, P1 ;  /* 0x00000005ff077e24 */ /* 0x004fe400088e06ff */
[----:B-1----:R-:W-:-:S05]  /*00a0*/  IMAD R0, R0, UR6, R3 ;  /* 0x0000000600007c24 */ /* 0x002fca000f8e0203 */
[----:B0-----:R-:W-:-:S13]  /*00b0*/  ISETP.GE.AND P0, PT, R0, UR7, PT ;  /* 0x0000000700007c0c */ /* 0x001fda000bf06270 */
[----:B------:R-:W-:Y:S05]  /*00c0*/  @P0 EXIT ;  /* 0x000000000000094d */ /* 0x000fea0003800000 */
[----:B------:R-:W-:Y:S01]  /*00d0*/  MOV R2, 0x0 ;  /* 0x0000000000027802 */ /* 0x000fe20000000f00 */
[----:B------:R0:W-:Y:S01]  /*00e0*/  STL [R1], R0 ;  /* 0x0000000001007387 */ /* 0x0001e20000100800 */
[----:B------:R-:W1:Y:S04]  /*00f0*/  LDCU.64 UR4, c[0x4][0x8] ;  /* 0x01000100ff0477ac */ /* 0x000e680008000a00 */
[----:B------:R-:W2:Y:S01]  /*0100*/  LDC.64 R2, c[0x4][R2] ;  /* 0x0100000002027b82 */ /* 0x000ea20000000a00 */
[----:B-1----:R-:W-:Y:S01]  /*0110*/  MOV R4, UR4 ;  /* 0x0000000400047c02 */ /* 0x002fe20008000f00 */
[----:B0-----:R-:W-:-:S07]  /*0120*/  IMAD.U32 R5, RZ, RZ, UR5 ;  /* 0x00000005ff057e24 */ /* 0x001fce000f8e00ff */
[----:B------:R-:W-:-:S07]  /*0130*/  LEPC R20, `(.L_x_0) ;  /* 0x000000001014794e */ /* 0x000fce0000000000 */
[----:B--2---:R-:W-:Y:S05]  /*0140*/  CALL.ABS.NOINC R2 ;  /* 0x0000000002007343 */ /* 0x004fea0003c00000 */
.L_x_0:
[----:B------:R-:W-:Y:S05]  /*0150*/  EXIT ;  /* 0x000000000000794d */ /* 0x000fea0003800000 */
.L_x_1:
[----:B------:R-:W-:-:S00]  /*0160*/  BRA `(.L_x_1) ;  /* 0xfffffffc00fc7947 */ /* 0x000fc0000383ffff */
[----:B------:R-:W-:-:S00]  /*0170*/  NOP ;  /* 0x0000000000007918 */ /* 0x000fc00000000000 */
        /* <DEDUP_REMOVED lines=8> */
.L_x_2:


//--------------------- .nv.global.init           --------------------------
	.section	.nv.global.init,"aw",@progbits
.nv.global.init:
	.type		$str,@object
	.size		$str,(.L_0 - $str)
$str:
        /*0000*/ 	.byte	0x44, 0x65, 0x76, 0x69, 0x63, 0x65, 0x20, 0x74, 0x68, 0x72, 0x65, 0x61, 0x64, 0x20, 0x25, 0x64
        /*0010*/ 	.byte	0x20, 0x70, 0x72, 0x69, 0x6e, 0x74, 0x69, 0x6e, 0x67, 0x20, 0x62, 0x65, 0x66, 0x6f, 0x72, 0x65
        /*0020*/ 	.byte	0x20, 0x73, 0x79, 0x6e, 0x63, 0x0a, 0x00
.L_0:


//--------------------- .nv.shared.reserved.0     --------------------------
	.section	.nv.shared.reserved.0,"aw",@nobits
	.weak		__nv_reservedSMEM_offset_0_alias
	.size		__nv_reservedSMEM_offset_0_alias, 0, 64
	.other		__nv_reservedSMEM_offset_0_alias,@"STO_CUDA_RESERVED_SHARED STV_DEFAULT"
__nv_reservedSMEM_offset_0_alias:
	.zero		0
	.zero		64


//--------------------- .nv.constant0._Z8myKerneli --------------------------
	.section	.nv.constant0._Z8myKerneli,"a",@progbits
	.sectionflags	@""
	.align	4
.nv.constant0._Z8myKerneli:
	.zero		900


//--------------------- SYMBOLS --------------------------

	.type		.nv.reservedSmem.offset0,@object
	.size		.nv.reservedSmem.offset0,0x4
	.type		vprintf,@function
